//
// Generated by NVIDIA NVVM Compiler
//
// Compiler Build ID: CL-36424714
// Cuda compilation tools, release 13.0, V13.0.88
// Based on NVVM 20.0.0
//

.version 9.0
.target sm_100
.address_size 64

	// .globl	_Z10addVectorsPfS_S_i

.visible .entry _Z10addVectorsPfS_S_i(
	.param .u64 .ptr .align 1 _Z10addVectorsPfS_S_i_param_0,
	.param .u64 .ptr .align 1 _Z10addVectorsPfS_S_i_param_1,
	.param .u64 .ptr .align 1 _Z10addVectorsPfS_S_i_param_2,
	.param .u32 _Z10addVectorsPfS_S_i_param_3
)
{
	.reg .pred 	%p<2>;
	.reg .b32 	%r<6>;
	.reg .b32 	%f<4>;
	.reg .b64 	%rd<11>;

	ld.param.u64 	%rd1, [_Z10addVectorsPfS_S_i_param_0];
	ld.param.u64 	%rd2, [_Z10addVectorsPfS_S_i_param_1];
	ld.param.u64 	%rd3, [_Z10addVectorsPfS_S_i_param_2];
	ld.param.u32 	%r2, [_Z10addVectorsPfS_S_i_param_3];
	mov.u32 	%r3, %tid.x;
	mov.u32 	%r4, %ctaid.x;
	mov.u32 	%r5, %ntid.x;
	mad.lo.s32 	%r1, %r4, %r5, %r3;
	setp.ge.s32 	%p1, %r1, %r2;
	@%p1 bra 	$L__BB0_2;
	cvta.to.global.u64 	%rd4, %rd1;
	cvta.to.global.u64 	%rd5, %rd2;
	cvta.to.global.u64 	%rd6, %rd3;
	mul.wide.s32 	%rd7, %r1, 4;
	add.s64 	%rd8, %rd4, %rd7;
	ld.global.f32 	%f1, [%rd8];
	add.s64 	%rd9, %rd5, %rd7;
	ld.global.f32 	%f2, [%rd9];
	add.f32 	%f3, %f1, %f2;
	add.s64 	%rd10, %rd6, %rd7;
	st.global.f32 	[%rd10], %f3;
$L__BB0_2:
	ret;

}


// ===== COMPILED SASS (sm_100) =====

	.target	sm_100

	.elftype	@"ET_EXEC"


//--------------------- .note.nv.tkinfo           --------------------------
	.section	.note.nv.tkinfo,"",@"SHT_NOTE"
	.sectionflags	@"SHF_NOTE_NV_TKINFO"
	.tkinfo
        /*0018*/ 	.word	0x00000002
        /*0030*/ 	.string	""
        /*0030*/ 	.string	"ptxas"
        /*0030*/ 	.string	"Cuda compilation tools, release 13.0, V13.0.88"
        /*0030*/ 	.string	"Build cuda_13.0.r13.0/compiler.36424714_0"
        /*0030*/ 	.string	"-arch sm_100 -m 64 "



//--------------------- .note.nv.cuinfo           --------------------------
	.section	.note.nv.cuinfo,"",@"SHT_NOTE"
	.sectionflags	@"SHF_NOTE_NV_CUINFO"
        /*0018*/ 	.short	0x0002
        /*001a*/ 	.short	0x0064
        /*001c*/ 	.short	0x0082
	.zero		2


//--------------------- .nv.info                  --------------------------
	.section	.nv.info,"",@"SHT_CUDA_INFO"
	.align	4


	//----- nvinfo : EIATTR_REGCOUNT
	.align		4
        /*0000*/ 	.byte	0x04, 0x2f
        /*0002*/ 	.short	(.L_1 - .L_0)
	.align		4
.L_0:
        /*0004*/ 	.word	index@(_Z10addVectorsPfS_S_i)
        /*0008*/ 	.word	0x0000000c


	//----- nvinfo : EIATTR_FRAME_SIZE
	.align		4
.L_1:
        /*000c*/ 	.byte	0x04, 0x11
        /*000e*/ 	.short	(.L_3 - .L_2)
	.align		4
.L_2:
        /*0010*/ 	.word	index@(_Z10addVectorsPfS_S_i)
        /*0014*/ 	.word	0x00000000


	//----- nvinfo : EIATTR_MIN_STACK_SIZE
	.align		4
.L_3:
        /*0018*/ 	.byte	0x04, 0x12
        /*001a*/ 	.short	(.L_5 - .L_4)
	.align		4
.L_4:
        /*001c*/ 	.word	index@(_Z10addVectorsPfS_S_i)
        /*0020*/ 	.word	0x00000000
.L_5:


//--------------------- .nv.compat                --------------------------
	.section	.nv.compat,"",@"SHT_CUDA_COMPAT_INFO"
	.align	4
        /*0000*/ 	.byte	0x02, 0x09, 0x00, 0x00, 0x02, 0x02, 0x01, 0x00, 0x02, 0x05, 0x05, 0x00, 0x03, 0x07, 0x01, 0x01
        /*0010*/ 	.byte	0x02, 0x03, 0x00, 0x00, 0x02, 0x06, 0x01, 0x00, 0x04, 0x0b, 0x08, 0x00, 0x09, 0x00, 0x00, 0x00
        /*0020*/ 	.byte	0x00, 0x00, 0x00, 0x00


//--------------------- .nv.info._Z10addVectorsPfS_S_i --------------------------
	.section	.nv.info._Z10addVectorsPfS_S_i,"",@"SHT_CUDA_INFO"
	.sectionflags	@""
	.align	4


	//----- nvinfo : EIATTR_CUDA_API_VERSION
	.align		4
        /*0000*/ 	.byte	0x04, 0x37
        /*0002*/ 	.short	(.L_7 - .L_6)
.L_6:
        /*0004*/ 	.word	0x00000082


	//----- nvinfo : EIATTR_KPARAM_INFO
	.align		4
.L_7:
        /*0008*/ 	.byte	0x04, 0x17
        /*000a*/ 	.short	(.L_9 - .L_8)
.L_8:
        /*000c*/ 	.word	0x00000000
        /*0010*/ 	.short	0x0003
        /*0012*/ 	.short	0x0018
        /*0014*/ 	.byte	0x00, 0xf0, 0x11, 0x00


	//----- nvinfo : EIATTR_KPARAM_INFO
	.align		4
.L_9:
        /*0018*/ 	.byte	0x04, 0x17
        /*001a*/ 	.short	(.L_11 - .L_10)
.L_10:
        /*001c*/ 	.word	0x00000000
        /*0020*/ 	.short	0x0002
        /*0022*/ 	.short	0x0010
        /*0024*/ 	.byte	0x00, 0xf5, 0x21, 0x00


	//----- nvinfo : EIATTR_KPARAM_INFO
	.align		4
.L_11:
        /*0028*/ 	.byte	0x04, 0x17
        /*002a*/ 	.short	(.L_13 - .L_12)
.L_12:
        /*002c*/ 	.word	0x00000000
        /*0030*/ 	.short	0x0001
        /*0032*/ 	.short	0x0008
        /*0034*/ 	.byte	0x00, 0xf5, 0x21, 0x00


	//----- nvinfo : EIATTR_KPARAM_INFO
	.align		4
.L_13:
        /*0038*/ 	.byte	0x04, 0x17
        /*003a*/ 	.short	(.L_15 - .L_14)
.L_14:
        /*003c*/ 	.word	0x00000000
        /*0040*/ 	.short	0x0000
        /*0042*/ 	.short	0x0000
        /*0044*/ 	.byte	0x00, 0xf5, 0x21, 0x00


	//----- nvinfo : EIATTR_SPARSE_MMA_MASK
	.align		4
.L_15:
        /*0048*/ 	.byte	0x03, 0x50
        /*004a*/ 	.short	0x0000


	//----- nvinfo : EIATTR_MAXREG_COUNT
	.align		4
        /*004c*/ 	.byte	0x03, 0x1b
        /*004e*/ 	.short	0x00ff


	//----- nvinfo : EIATTR_MERCURY_ISA_VERSION
	.align		4
        /*0050*/ 	.byte	0x03, 0x5f
        /*0052*/ 	.short	0x0101


	//----- nvinfo : EIATTR_VRC_CTA_INIT_COUNT
	.align		4
        /*0054*/ 	.byte	0x02, 0x4a
	.zero		1
	.zero		1


	//----- nvinfo : EIATTR_EXIT_INSTR_OFFSETS
	.align		4
        /*0058*/ 	.byte	0x04, 0x1c
        /*005a*/ 	.short	(.L_17 - .L_16)


	//   ....[0]....
.L_16:
        /*005c*/ 	.word	0x00000070


	//   ....[1]....
        /*0060*/ 	.word	0x00000130


	//----- nvinfo : EIATTR_CBANK_PARAM_SIZE
	.align		4
.L_17:
        /*0064*/ 	.byte	0x03, 0x19
        /*0066*/ 	.short	0x001c


	//----- nvinfo : EIATTR_PARAM_CBANK
	.align		4
        /*0068*/ 	.byte	0x04, 0x0a
        /*006a*/ 	.short	(.L_19 - .L_18)
	.align		4
.L_18:
        /*006c*/ 	.word	index@(.nv.constant0._Z10addVectorsPfS_S_i)
        /*0070*/ 	.short	0x0380
        /*0072*/ 	.short	0x001c


	//----- nvinfo : EIATTR_SW_WAR
	.align		4
.L_19:
        /*0074*/ 	.byte	0x04, 0x36
        /*0076*/ 	.short	(.L_21 - .L_20)
.L_20:
        /*0078*/ 	.word	0x00000008
.L_21:


//--------------------- .nv.callgraph             --------------------------
	.section	.nv.callgraph,"",@"SHT_CUDA_CALLGRAPH"
	.align	4
	.sectionentsize	8
	.align		4
        /*0000*/ 	.word	0x00000000
	.align		4
        /*0004*/ 	.word	0xffffffff
	.align		4
        /*0008*/ 	.word	0x00000000
	.align		4
        /*000c*/ 	.word	0xfffffffe
	.align		4
        /*0010*/ 	.word	0x00000000
	.align		4
        /*0014*/ 	.word	0xfffffffd
	.align		4
        /*0018*/ 	.word	0x00000000
	.align		4
        /*001c*/ 	.word	0xfffffffc


//--------------------- .text._Z10addVectorsPfS_S_i --------------------------
	.section	.text._Z10addVectorsPfS_S_i,"ax",@progbits
	.align	128
        .global         _Z10addVectorsPfS_S_i
        .type           _Z10addVectorsPfS_S_i,@function
        .size           _Z10addVectorsPfS_S_i,(.L_x_1 - _Z10addVectorsPfS_S_i)
        .other          _Z10addVectorsPfS_S_i,@"STO_CUDA_ENTRY STV_DEFAULT"
_Z10addVectorsPfS_S_i:
.text._Z10addVectorsPfS_S_i:
[----:B------:R-:W-:Y:S01]  /*0000*/  LDC R1, c[0x0][0x37c] ;  /* 0x0000df00ff017b82 */ /* 0x000fe20000000800 */
[----:B------:R-:W0:Y:S07]  /*0010*/  S2R R9, SR_TID.X ;  /* 0x0000000000097919 */ /* 0x000e2e0000002100 */
[----:B------:R-:W0:Y:S01]  /*0020*/  S2UR UR4, SR_CTAID.X ;  /* 0x00000000000479c3 */ /* 0x000e220000002500 */
[----:B------:R-:W1:Y:S07]  /*0030*/  LDCU UR5, c[0x0][0x398] ;  /* 0x00007300ff0577ac */ /* 0x000e6e0008000800 */
[----:B------:R-:W0:Y:S02]  /*0040*/  LDC R0, c[0x0][0x360] ;  /* 0x0000d800ff007b82 */ /* 0x000e240000000800 */
[----:B0-----:R-:W-:-:S05]  /*0050*/  IMAD R9, R0, UR4, R9 ;  /* 0x0000000400097c24 */ /* 0x001fca000f8e0209 */
[----:B-1----:R-:W-:-:S13]  /*0060*/  ISETP.GE.AND P0, PT, R9, UR5, PT ;  /* 0x0000000509007c0c */ /* 0x002fda000bf06270 */
[----:B------:R-:W-:Y:S05]  /*0070*/  @P0 EXIT ;  /* 0x000000000000094d */ /* 0x000fea0003800000 */
[----:B------:R-:W0:Y:S01]  /*0080*/  LDC.64 R2, c[0x0][0x380] ;  /* 0x0000e000ff027b82 */ /* 0x000e220000000a00 */
[----:B------:R-:W1:Y:S07]  /*0090*/  LDCU.64 UR4, c[0x0][0x358] ;  /* 0x00006b00ff0477ac */ /* 0x000e6e0008000a00 */
[----:B------:R-:W2:Y:S08]  /*00a0*/  LDC.64 R4, c[0x0][0x388] ;  /* 0x0000e200ff047b82 */ /* 0x000eb00000000a00 */
[----:B------:R-:W3:Y:S01]  /*00b0*/  LDC.64 R6, c[0x0][0x390] ;  /* 0x0000e400ff067b82 */ /* 0x000ee20000000a00 */
[----:B0-----:R-:W-:-:S06]  /*00c0*/  IMAD.WIDE R2, R9, 0x4, R2 ;  /* 0x0000000409027825 */ /* 0x001fcc00078e0202 */
[----:B-1----:R-:W4:Y:S01]  /*00d0*/  LDG.E R2, desc[UR4][R2.64] ;  /* 0x0000000402027981 */ /* 0x002f22000c1e1900 */
[----:B--2---:R-:W-:-:S06]  /*00e0*/  IMAD.WIDE R4, R9, 0x4, R4 ;  /* 0x0000000409047825 */ /* 0x004fcc00078e0204 */
[----:B------:R-:W4:Y:S01]  /*00f0*/  LDG.E R5, desc[UR4][R4.64] ;  /* 0x0000000404057981 */ /* 0x000f22000c1e1900 */
[----:B---3--:R-:W-:-:S04]  /*0100*/  IMAD.WIDE R6, R9, 0x4, R6 ;  /* 0x0000000409067825 */ /* 0x008fc800078e0206 */
[----:B----4-:R-:W-:-:S05]  /*0110*/  FADD R9, R2, R5 ;  /* 0x0000000502097221 */ /* 0x010fca0000000000 */
[----:B------:R-:W-:Y:S01]  /*0120*/  STG.E desc[UR4][R6.64], R9 ;  /* 0x0000000906007986 */ /* 0x000fe2000c101904 */
[----:B------:R-:W-:Y:S05]  /*0130*/  EXIT ;  /* 0x000000000000794d */ /* 0x000fea0003800000 */
.L_x_0:
[----:B------:R-:W-:-:S00]  /*0140*/  BRA `(.L_x_0) ;  /* 0xfffffffc00fc7947 */ /* 0x000fc0000383ffff */
[----:B------:R-:W-:-:S00]  /*0150*/  NOP ;  /* 0x0000000000007918 */ /* 0x000fc00000000000 */
        /* <DEDUP_REMOVED lines=10> */
.L_x_1:


//--------------------- .nv.shared.reserved.0     --------------------------
	.section	.nv.shared.reserved.0,"aw",@nobits
	.weak		__nv_reservedSMEM_offset_0_alias
	.size		__nv_reservedSMEM_offset_0_alias, 0, 64
	.other		__nv_reservedSMEM_offset_0_alias,@"STO_CUDA_RESERVED_SHARED STV_DEFAULT"
__nv_reservedSMEM_offset_0_alias:
	.zero		0
	.zero		64


//--------------------- .nv.constant0._Z10addVectorsPfS_S_i --------------------------
	.section	.nv.constant0._Z10addVectorsPfS_S_i,"a",@progbits
	.sectionflags	@""
	.align	4
.nv.constant0._Z10addVectorsPfS_S_i:
	.zero		924


//--------------------- SYMBOLS --------------------------

	.type		.nv.reservedSmem.offset0,@object
	.size		.nv.reservedSmem.offset0,0x4
